//
// Generated by NVIDIA NVVM Compiler
//
// Compiler Build ID: CL-36424714
// Cuda compilation tools, release 13.0, V13.0.88
// Based on NVVM 20.0.0
//

.version 9.0
.target sm_100
.address_size 64

	// .globl	_Z28deform_attn_load_only_kernelI6__halfLi8ELi4ELi32ELi5ELi8EEviPKT_PKlS5_S3_iiiPS1_

.visible .entry _Z28deform_attn_load_only_kernelI6__halfLi8ELi4ELi32ELi5ELi8EEviPKT_PKlS5_S3_iiiPS1_(
	.param .u32 _Z28deform_attn_load_only_kernelI6__halfLi8ELi4ELi32ELi5ELi8EEviPKT_PKlS5_S3_iiiPS1__param_0,
	.param .u64 .ptr .align 1 _Z28deform_attn_load_only_kernelI6__halfLi8ELi4ELi32ELi5ELi8EEviPKT_PKlS5_S3_iiiPS1__param_1,
	.param .u64 .ptr .align 1 _Z28deform_attn_load_only_kernelI6__halfLi8ELi4ELi32ELi5ELi8EEviPKT_PKlS5_S3_iiiPS1__param_2,
	.param .u64 .ptr .align 1 _Z28deform_attn_load_only_kernelI6__halfLi8ELi4ELi32ELi5ELi8EEviPKT_PKlS5_S3_iiiPS1__param_3,
	.param .u64 .ptr .align 1 _Z28deform_attn_load_only_kernelI6__halfLi8ELi4ELi32ELi5ELi8EEviPKT_PKlS5_S3_iiiPS1__param_4,
	.param .u32 _Z28deform_attn_load_only_kernelI6__halfLi8ELi4ELi32ELi5ELi8EEviPKT_PKlS5_S3_iiiPS1__param_5,
	.param .u32 _Z28deform_attn_load_only_kernelI6__halfLi8ELi4ELi32ELi5ELi8EEviPKT_PKlS5_S3_iiiPS1__param_6,
	.param .u32 _Z28deform_attn_load_only_kernelI6__halfLi8ELi4ELi32ELi5ELi8EEviPKT_PKlS5_S3_iiiPS1__param_7,
	.param .u64 .ptr .align 1 _Z28deform_attn_load_only_kernelI6__halfLi8ELi4ELi32ELi5ELi8EEviPKT_PKlS5_S3_iiiPS1__param_8
)
{
	.reg .pred 	%p<13>;
	.reg .b16 	%rs<46>;
	.reg .b32 	%r<86>;
	.reg .b32 	%f<37>;
	.reg .b64 	%rd<34>;

	ld.param.u32 	%r23, [_Z28deform_attn_load_only_kernelI6__halfLi8ELi4ELi32ELi5ELi8EEviPKT_PKlS5_S3_iiiPS1__param_0];
	ld.param.u64 	%rd8, [_Z28deform_attn_load_only_kernelI6__halfLi8ELi4ELi32ELi5ELi8EEviPKT_PKlS5_S3_iiiPS1__param_3];
	ld.param.u64 	%rd9, [_Z28deform_attn_load_only_kernelI6__halfLi8ELi4ELi32ELi5ELi8EEviPKT_PKlS5_S3_iiiPS1__param_4];
	ld.param.u64 	%rd10, [_Z28deform_attn_load_only_kernelI6__halfLi8ELi4ELi32ELi5ELi8EEviPKT_PKlS5_S3_iiiPS1__param_8];
	cvta.to.global.u64 	%rd1, %rd10;
	mov.u32 	%r26, %ctaid.x;
	mov.u32 	%r27, %ntid.x;
	mov.u32 	%r28, %tid.x;
	mad.lo.s32 	%r80, %r26, %r27, %r28;
	setp.ge.s32 	%p1, %r80, %r23;
	@%p1 bra 	$L__BB0_17;
	mov.b32 	%r29, 0;
	// begin inline asm
	cvt.rz.f16.s32 %rs6, %r29;
	// end inline asm
	mov.f32 	%f1, 0f3F000000;
	// begin inline asm
	{  cvt.rn.f16.f32 %rs7, %f1;}

	// end inline asm
	mov.b32 	%r2, {%rs7, %rs7};
	cvta.to.global.u64 	%rd11, %rd9;
	add.s64 	%rd2, %rd11, 4;
	cvta.to.global.u64 	%rd3, %rd8;
$L__BB0_2:
	ld.param.u32 	%r79, [_Z28deform_attn_load_only_kernelI6__halfLi8ELi4ELi32ELi5ELi8EEviPKT_PKlS5_S3_iiiPS1__param_7];
	ld.param.u32 	%r78, [_Z28deform_attn_load_only_kernelI6__halfLi8ELi4ELi32ELi5ELi8EEviPKT_PKlS5_S3_iiiPS1__param_6];
	shl.b32 	%r31, %r80, 3;
	and.b32  	%r4, %r31, 24;
	shr.s32 	%r32, %r31, 5;
	cvt.rn.f32.s32 	%f2, %r32;
	cvt.rn.f32.s32 	%f3, %r79;
	div.rn.f32 	%f4, %f2, %f3;
	cvt.rzi.s32.f32 	%r33, %f4;
	shl.b32 	%r34, %r80, 4;
	and.b32  	%r82, %r34, -64;
	mul.lo.s32 	%r35, %r78, %r33;
	shl.b32 	%r6, %r35, 5;
	mov.b32 	%r81, 0;
$L__BB0_3:
	ld.param.u64 	%rd33, [_Z28deform_attn_load_only_kernelI6__halfLi8ELi4ELi32ELi5ELi8EEviPKT_PKlS5_S3_iiiPS1__param_2];
	ld.param.u64 	%rd32, [_Z28deform_attn_load_only_kernelI6__halfLi8ELi4ELi32ELi5ELi8EEviPKT_PKlS5_S3_iiiPS1__param_1];
	mul.wide.u32 	%rd12, %r81, 8;
	add.s64 	%rd13, %rd3, %rd12;
	ld.global.u32 	%r39, [%rd13];
	shl.b32 	%r40, %r81, 1;
	cvta.to.global.u64 	%rd14, %rd33;
	mul.wide.u32 	%rd15, %r40, 8;
	add.s64 	%rd16, %rd14, %rd15;
	ld.global.u32 	%r37, [%rd16];
	ld.global.u32 	%r36, [%rd16+8];
	shl.b32 	%r41, %r36, 5;
	add.s32 	%r9, %r41, 64;
	// begin inline asm
	cvt.rn.f16.s32 %rs8, %r36;
	// end inline asm
	// begin inline asm
	cvt.rn.f16.s32 %rs9, %r37;
	// end inline asm
	shl.b32 	%r42, %r39, 5;
	add.s32 	%r43, %r42, %r6;
	cvta.to.global.u64 	%rd17, %rd32;
	mul.wide.s32 	%rd18, %r43, 2;
	add.s64 	%rd4, %rd17, %rd18;
	mov.b32 	%r10, {%rs8, %rs9};
	add.s32 	%r11, %r37, 1;
	add.s32 	%r12, %r36, 1;
	shl.b32 	%r44, %r81, 10;
	shl.b32 	%r45, %r80, 10;
	and.b32  	%r46, %r45, -4096;
	or.b32  	%r47, %r46, %r4;
	add.s32 	%r48, %r44, %r47;
	or.b32  	%r84, %r48, 128;
	mov.b32 	%r85, 128;
	mul.wide.s32 	%rd28, %r9, 2;
	mov.u32 	%r83, %r82;
$L__BB0_4:
	mul.wide.s32 	%rd19, %r83, 2;
	add.s64 	%rd5, %rd2, %rd19;
	ld.global.u32 	%r50, [%rd5+-4];
	// begin inline asm
	{fma.rn.f16x2 %r49,%r50,%r10,%r2;
}
	// end inline asm
	// begin inline asm
	{.reg .f16 low,high;
 mov.b32 {low,high}, %r49;
 mov.b16 %rs10, high;}
	// end inline asm
	// begin inline asm
	{.reg .f16 low,high;
 mov.b32 {low,high}, %r49;
 mov.b16 %rs11, low;}
	// end inline asm
	// begin inline asm
	{ .reg .pred __$temp3;
  setp.gt.f16  __$temp3, %rs10, %rs6;
  selp.u16 %rs12, 1, 0, __$temp3;}
	// end inline asm
	setp.eq.s16 	%p2, %rs12, 0;
	@%p2 bra 	$L__BB0_9;
	// begin inline asm
	{ .reg .pred __$temp3;
  setp.gt.f16  __$temp3, %rs11, %rs6;
  selp.u16 %rs15, 1, 0, __$temp3;}
	// end inline asm
	setp.eq.s16 	%p3, %rs15, 0;
	@%p3 bra 	$L__BB0_9;
	// begin inline asm
	cvt.rn.f16.s32 %rs18, %r11;
	// end inline asm
	// begin inline asm
	{ .reg .pred __$temp3;
  setp.lt.f16  __$temp3, %rs10, %rs18;
  selp.u16 %rs19, 1, 0, __$temp3;}
	// end inline asm
	setp.eq.s16 	%p4, %rs19, 0;
	@%p4 bra 	$L__BB0_9;
	// begin inline asm
	cvt.rn.f16.s32 %rs22, %r12;
	// end inline asm
	// begin inline asm
	{ .reg .pred __$temp3;
  setp.lt.f16  __$temp3, %rs11, %rs22;
  selp.u16 %rs23, 1, 0, __$temp3;}
	// end inline asm
	setp.eq.s16 	%p5, %rs23, 0;
	@%p5 bra 	$L__BB0_9;
	// begin inline asm
	cvt.rmi.s32.f16 %r57, %rs10;
	// end inline asm
	// begin inline asm
	cvt.rmi.s32.f16 %r58, %rs11;
	// end inline asm
	shl.b32 	%r59, %r58, 5;
	mad.lo.s32 	%r60, %r57, %r9, %r4;
	add.s32 	%r61, %r60, %r59;
	mul.wide.s32 	%rd20, %r61, 2;
	add.s64 	%rd21, %rd4, %rd20;
	ld.global.v4.f32 	{%f5, %f6, %f7, %f8}, [%rd21];
	ld.global.v4.f32 	{%f9, %f10, %f11, %f12}, [%rd21+64];
	mul.wide.s32 	%rd22, %r9, 2;
	add.s64 	%rd23, %rd21, %rd22;
	ld.global.v4.f32 	{%f13, %f14, %f15, %f16}, [%rd23];
	ld.global.v4.f32 	{%f17, %f18, %f19, %f20}, [%rd23+64];
	add.s32 	%r62, %r84, -128;
	mul.wide.s32 	%rd24, %r62, 2;
	add.s64 	%rd25, %rd1, %rd24;
	st.global.v4.f32 	[%rd25], {%f5, %f6, %f7, %f8};
	st.global.v4.f32 	[%rd25+64], {%f9, %f10, %f11, %f12};
	st.global.v4.f32 	[%rd25+128], {%f13, %f14, %f15, %f16};
	st.global.v4.f32 	[%rd25+192], {%f17, %f18, %f19, %f20};
$L__BB0_9:
	ld.global.u32 	%r64, [%rd5];
	// begin inline asm
	{fma.rn.f16x2 %r63,%r64,%r10,%r2;
}
	// end inline asm
	// begin inline asm
	{.reg .f16 low,high;
 mov.b32 {low,high}, %r63;
 mov.b16 %rs28, high;}
	// end inline asm
	// begin inline asm
	{.reg .f16 low,high;
 mov.b32 {low,high}, %r63;
 mov.b16 %rs29, low;}
	// end inline asm
	// begin inline asm
	{ .reg .pred __$temp3;
  setp.gt.f16  __$temp3, %rs28, %rs6;
  selp.u16 %rs30, 1, 0, __$temp3;}
	// end inline asm
	setp.eq.s16 	%p6, %rs30, 0;
	@%p6 bra 	$L__BB0_14;
	// begin inline asm
	{ .reg .pred __$temp3;
  setp.gt.f16  __$temp3, %rs29, %rs6;
  selp.u16 %rs33, 1, 0, __$temp3;}
	// end inline asm
	setp.eq.s16 	%p7, %rs33, 0;
	@%p7 bra 	$L__BB0_14;
	// begin inline asm
	cvt.rn.f16.s32 %rs36, %r11;
	// end inline asm
	// begin inline asm
	{ .reg .pred __$temp3;
  setp.lt.f16  __$temp3, %rs28, %rs36;
  selp.u16 %rs37, 1, 0, __$temp3;}
	// end inline asm
	setp.eq.s16 	%p8, %rs37, 0;
	@%p8 bra 	$L__BB0_14;
	// begin inline asm
	cvt.rn.f16.s32 %rs40, %r12;
	// end inline asm
	// begin inline asm
	{ .reg .pred __$temp3;
  setp.lt.f16  __$temp3, %rs29, %rs40;
  selp.u16 %rs41, 1, 0, __$temp3;}
	// end inline asm
	setp.eq.s16 	%p9, %rs41, 0;
	@%p9 bra 	$L__BB0_14;
	// begin inline asm
	cvt.rmi.s32.f16 %r71, %rs28;
	// end inline asm
	// begin inline asm
	cvt.rmi.s32.f16 %r72, %rs29;
	// end inline asm
	shl.b32 	%r73, %r72, 5;
	mad.lo.s32 	%r74, %r71, %r9, %r4;
	add.s32 	%r75, %r74, %r73;
	mul.wide.s32 	%rd26, %r75, 2;
	add.s64 	%rd27, %rd4, %rd26;
	ld.global.v4.f32 	{%f21, %f22, %f23, %f24}, [%rd27];
	ld.global.v4.f32 	{%f25, %f26, %f27, %f28}, [%rd27+64];
	add.s64 	%rd29, %rd27, %rd28;
	ld.global.v4.f32 	{%f29, %f30, %f31, %f32}, [%rd29];
	ld.global.v4.f32 	{%f33, %f34, %f35, %f36}, [%rd29+64];
	mul.wide.s32 	%rd30, %r84, 2;
	add.s64 	%rd31, %rd1, %rd30;
	st.global.v4.f32 	[%rd31], {%f21, %f22, %f23, %f24};
	st.global.v4.f32 	[%rd31+64], {%f25, %f26, %f27, %f28};
	st.global.v4.f32 	[%rd31+128], {%f29, %f30, %f31, %f32};
	st.global.v4.f32 	[%rd31+192], {%f33, %f34, %f35, %f36};
$L__BB0_14:
	add.s32 	%r85, %r85, 256;
	add.s32 	%r84, %r84, 256;
	add.s32 	%r83, %r83, 4;
	setp.ne.s32 	%p10, %r85, 1152;
	@%p10 bra 	$L__BB0_4;
	add.s32 	%r82, %r82, 16;
	add.s32 	%r81, %r81, 1;
	setp.ne.s32 	%p11, %r81, 4;
	@%p11 bra 	$L__BB0_3;
	mov.u32 	%r76, %ntid.x;
	mov.u32 	%r77, %nctaid.x;
	mad.lo.s32 	%r80, %r76, %r77, %r80;
	setp.lt.s32 	%p12, %r80, %r23;
	@%p12 bra 	$L__BB0_2;
$L__BB0_17:
	ret;

}


// ===== COMPILED SASS (sm_100) =====

	.target	sm_100

	.elftype	@"ET_EXEC"


//--------------------- .note.nv.tkinfo           --------------------------
	.section	.note.nv.tkinfo,"",@"SHT_NOTE"
	.sectionflags	@"SHF_NOTE_NV_TKINFO"
	.tkinfo
        /*0018*/ 	.word	0x00000002
        /*0030*/ 	.string	""
        /*0030*/ 	.string	"ptxas"
        /*0030*/ 	.string	"Cuda compilation tools, release 13.0, V13.0.88"
        /*0030*/ 	.string	"Build cuda_13.0.r13.0/compiler.36424714_0"
        /*0030*/ 	.string	"-arch sm_100 -m 64 "



//--------------------- .note.nv.cuinfo           --------------------------
	.section	.note.nv.cuinfo,"",@"SHT_NOTE"
	.sectionflags	@"SHF_NOTE_NV_CUINFO"
        /*0018*/ 	.short	0x0002
        /*001a*/ 	.short	0x0064
        /*001c*/ 	.short	0x0082
	.zero		2


//--------------------- .nv.info                  --------------------------
	.section	.nv.info,"",@"SHT_CUDA_INFO"
	.align	4


	//----- nvinfo : EIATTR_REGCOUNT
	.align		4
        /*0000*/ 	.byte	0x04, 0x2f
        /*0002*/ 	.short	(.L_1 - .L_0)
	.align		4
.L_0:
        /*0004*/ 	.word	index@(_Z28deform_attn_load_only_kernelI6__halfLi8ELi4ELi32ELi5ELi8EEviPKT_PKlS5_S3_iiiPS1_)
        /*0008*/ 	.word	0x00000028


	//----- nvinfo : EIATTR_FRAME_SIZE
	.align		4
.L_1:
        /*000c*/ 	.byte	0x04, 0x11
        /*000e*/ 	.short	(.L_3 - .L_2)
	.align		4
.L_2:
        /*0010*/ 	.word	index@($__internal_0_$__cuda_sm3x_div_rn_noftz_f32_slowpath)
        /*0014*/ 	.word	0x00000000


	//----- nvinfo : EIATTR_FRAME_SIZE
	.align		4
.L_3:
        /*0018*/ 	.byte	0x04, 0x11
        /*001a*/ 	.short	(.L_5 - .L_4)
	.align		4
.L_4:
        /*001c*/ 	.word	index@(_Z28deform_attn_load_only_kernelI6__halfLi8ELi4ELi32ELi5ELi8EEviPKT_PKlS5_S3_iiiPS1_)
        /*0020*/ 	.word	0x00000000


	//----- nvinfo : EIATTR_MIN_STACK_SIZE
	.align		4
.L_5:
        /*0024*/ 	.byte	0x04, 0x12
        /*0026*/ 	.short	(.L_7 - .L_6)
	.align		4
.L_6:
        /*0028*/ 	.word	index@(_Z28deform_attn_load_only_kernelI6__halfLi8ELi4ELi32ELi5ELi8EEviPKT_PKlS5_S3_iiiPS1_)
        /*002c*/ 	.word	0x00000000
.L_7:


//--------------------- .nv.compat                --------------------------
	.section	.nv.compat,"",@"SHT_CUDA_COMPAT_INFO"
	.align	4
        /*0000*/ 	.byte	0x02, 0x09, 0x00, 0x00, 0x02, 0x02, 0x01, 0x00, 0x02, 0x05, 0x05, 0x00, 0x03, 0x07, 0x01, 0x01
        /*0010*/ 	.byte	0x02, 0x03, 0x00, 0x00, 0x02, 0x06, 0x01, 0x00, 0x04, 0x0b, 0x08, 0x00, 0x01, 0x00, 0x00, 0x00
        /*0020*/ 	.byte	0x00, 0x00, 0x00, 0x00


//--------------------- .nv.info._Z28deform_attn_load_only_kernelI6__halfLi8ELi4ELi32ELi5ELi8EEviPKT_PKlS5_S3_iiiPS1_ --------------------------
	.section	.nv.info._Z28deform_attn_load_only_kernelI6__halfLi8ELi4ELi32ELi5ELi8EEviPKT_PKlS5_S3_iiiPS1_,"",@"SHT_CUDA_INFO"
	.sectionflags	@""
	.align	4


	//----- nvinfo : EIATTR_CUDA_API_VERSION
	.align		4
        /*0000*/ 	.byte	0x04, 0x37
        /*0002*/ 	.short	(.L_9 - .L_8)
.L_8:
        /*0004*/ 	.word	0x00000082


	//----- nvinfo : EIATTR_KPARAM_INFO
	.align		4
.L_9:
        /*0008*/ 	.byte	0x04, 0x17
        /*000a*/ 	.short	(.L_11 - .L_10)
.L_10:
        /*000c*/ 	.word	0x00000000
        /*0010*/ 	.short	0x0008
        /*0012*/ 	.short	0x0038
        /*0014*/ 	.byte	0x00, 0xf5, 0x21, 0x00


	//----- nvinfo : EIATTR_KPARAM_INFO
	.align		4
.L_11:
        /*0018*/ 	.byte	0x04, 0x17
        /*001a*/ 	.short	(.L_13 - .L_12)
.L_12:
        /*001c*/ 	.word	0x00000000
        /*0020*/ 	.short	0x0007
        /*0022*/ 	.short	0x0030
        /*0024*/ 	.byte	0x00, 0xf0, 0x11, 0x00


	//----- nvinfo : EIATTR_KPARAM_INFO
	.align		4
.L_13:
        /*0028*/ 	.byte	0x04, 0x17
        /*002a*/ 	.short	(.L_15 - .L_14)
.L_14:
        /*002c*/ 	.word	0x00000000
        /*0030*/ 	.short	0x0006
        /*0032*/ 	.short	0x002c
        /*0034*/ 	.byte	0x00, 0xf0, 0x11, 0x00


	//----- nvinfo : EIATTR_KPARAM_INFO
	.align		4
.L_15:
        /*0038*/ 	.byte	0x04, 0x17
        /*003a*/ 	.short	(.L_17 - .L_16)
.L_16:
        /*003c*/ 	.word	0x00000000
        /*0040*/ 	.short	0x0005
        /*0042*/ 	.short	0x0028
        /*0044*/ 	.byte	0x00, 0xf0, 0x11, 0x00


	//----- nvinfo : EIATTR_KPARAM_INFO
	.align		4
.L_17:
        /*0048*/ 	.byte	0x04, 0x17
        /*004a*/ 	.short	(.L_19 - .L_18)
.L_18:
        /*004c*/ 	.word	0x00000000
        /*0050*/ 	.short	0x0004
        /*0052*/ 	.short	0x0020
        /*0054*/ 	.byte	0x00, 0xf5, 0x21, 0x00


	//----- nvinfo : EIATTR_KPARAM_INFO
	.align		4
.L_19:
        /*0058*/ 	.byte	0x04, 0x17
        /*005a*/ 	.short	(.L_21 - .L_20)
.L_20:
        /*005c*/ 	.word	0x00000000
        /*0060*/ 	.short	0x0003
        /*0062*/ 	.short	0x0018
        /*0064*/ 	.byte	0x00, 0xf5, 0x21, 0x00


	//----- nvinfo : EIATTR_KPARAM_INFO
	.align		4
.L_21:
        /*0068*/ 	.byte	0x04, 0x17
        /*006a*/ 	.short	(.L_23 - .L_22)
.L_22:
        /*006c*/ 	.word	0x00000000
        /*0070*/ 	.short	0x0002
        /*0072*/ 	.short	0x0010
        /*0074*/ 	.byte	0x00, 0xf5, 0x21, 0x00


	//----- nvinfo : EIATTR_KPARAM_INFO
	.align		4
.L_23:
        /*0078*/ 	.byte	0x04, 0x17
        /*007a*/ 	.short	(.L_25 - .L_24)
.L_24:
        /*007c*/ 	.word	0x00000000
        /*0080*/ 	.short	0x0001
        /*0082*/ 	.short	0x0008
        /*0084*/ 	.byte	0x00, 0xf5, 0x21, 0x00


	//----- nvinfo : EIATTR_KPARAM_INFO
	.align		4
.L_25:
        /*0088*/ 	.byte	0x04, 0x17
        /*008a*/ 	.short	(.L_27 - .L_26)
.L_26:
        /*008c*/ 	.word	0x00000000
        /*0090*/ 	.short	0x0000
        /*0092*/ 	.short	0x0000
        /*0094*/ 	.byte	0x00, 0xf0, 0x11, 0x00


	//----- nvinfo : EIATTR_SPARSE_MMA_MASK
	.align		4
.L_27:
        /*0098*/ 	.byte	0x03, 0x50
        /*009a*/ 	.short	0x0000


	//----- nvinfo : EIATTR_MAXREG_COUNT
	.align		4
        /*009c*/ 	.byte	0x03, 0x1b
        /*009e*/ 	.short	0x00ff


	//----- nvinfo : EIATTR_MERCURY_ISA_VERSION
	.align		4
        /*00a0*/ 	.byte	0x03, 0x5f
        /*00a2*/ 	.short	0x0101


	//----- nvinfo : EIATTR_VRC_CTA_INIT_COUNT
	.align		4
        /*00a4*/ 	.byte	0x02, 0x4a
	.zero		1
	.zero		1


	//----- nvinfo : EIATTR_EXIT_INSTR_OFFSETS
	.align		4
        /*00a8*/ 	.byte	0x04, 0x1c
        /*00aa*/ 	.short	(.L_29 - .L_28)


	//   ....[0]....
.L_28:
        /*00ac*/ 	.word	0x00000070


	//   ....[1]....
        /*00b0*/ 	.word	0x00000900


	//----- nvinfo : EIATTR_CRS_STACK_SIZE
	.align		4
.L_29:
        /*00b4*/ 	.byte	0x04, 0x1e
        /*00b6*/ 	.short	(.L_31 - .L_30)
.L_30:
        /*00b8*/ 	.word	0x00000000


	//----- nvinfo : EIATTR_CBANK_PARAM_SIZE
	.align		4
.L_31:
        /*00bc*/ 	.byte	0x03, 0x19
        /*00be*/ 	.short	0x0040


	//----- nvinfo : EIATTR_PARAM_CBANK
	.align		4
        /*00c0*/ 	.byte	0x04, 0x0a
        /*00c2*/ 	.short	(.L_33 - .L_32)
	.align		4
.L_32:
        /*00c4*/ 	.word	index@(.nv.constant0._Z28deform_attn_load_only_kernelI6__halfLi8ELi4ELi32ELi5ELi8EEviPKT_PKlS5_S3_iiiPS1_)
        /*00c8*/ 	.short	0x0380
        /*00ca*/ 	.short	0x0040


	//----- nvinfo : EIATTR_SW_WAR
	.align		4
.L_33:
        /*00cc*/ 	.byte	0x04, 0x36
        /*00ce*/ 	.short	(.L_35 - .L_34)
.L_34:
        /*00d0*/ 	.word	0x00000008
.L_35:


//--------------------- .nv.callgraph             --------------------------
	.section	.nv.callgraph,"",@"SHT_CUDA_CALLGRAPH"
	.align	4
	.sectionentsize	8
	.align		4
        /*0000*/ 	.word	0x00000000
	.align		4
        /*0004*/ 	.word	0xffffffff
	.align		4
        /*0008*/ 	.word	0x00000000
	.align		4
        /*000c*/ 	.word	0xfffffffe
	.align		4
        /*0010*/ 	.word	0x00000000
	.align		4
        /*0014*/ 	.word	0xfffffffd
	.align		4
        /*0018*/ 	.word	0x00000000
	.align		4
        /*001c*/ 	.word	0xfffffffc


//--------------------- .text._Z28deform_attn_load_only_kernelI6__halfLi8ELi4ELi32ELi5ELi8EEviPKT_PKlS5_S3_iiiPS1_ --------------------------
	.section	.text._Z28deform_attn_load_only_kernelI6__halfLi8ELi4ELi32ELi5ELi8EEviPKT_PKlS5_S3_iiiPS1_,"ax",@progbits
	.align	128
        .global         _Z28deform_attn_load_only_kernelI6__halfLi8ELi4ELi32ELi5ELi8EEviPKT_PKlS5_S3_iiiPS1_
        .type           _Z28deform_attn_load_only_kernelI6__halfLi8ELi4ELi32ELi5ELi8EEviPKT_PKlS5_S3_iiiPS1_,@function
        .size           _Z28deform_attn_load_only_kernelI6__halfLi8ELi4ELi32ELi5ELi8EEviPKT_PKlS5_S3_iiiPS1_,(.L_x_21 - _Z28deform_attn_load_only_kernelI6__halfLi8ELi4ELi32ELi5ELi8EEviPKT_PKlS5_S3_iiiPS1_)
        .other          _Z28deform_attn_load_only_kernelI6__halfLi8ELi4ELi32ELi5ELi8EEviPKT_PKlS5_S3_iiiPS1_,@"STO_CUDA_ENTRY STV_DEFAULT"
_Z28deform_attn_load_only_kernelI6__halfLi8ELi4ELi32ELi5ELi8EEviPKT_PKlS5_S3_iiiPS1_:
.text._Z28deform_attn_load_only_kernelI6__halfLi8ELi4ELi32ELi5ELi8EEviPKT_PKlS5_S3_iiiPS1_:
[----:B------:R-:W-:Y:S01]  /*0000*/  LDC R1, c[0x0][0x37c] ;  /* 0x0000df00ff017b82 */ /* 0x000fe20000000800 */
[----:B------:R-:W0:Y:S07]  /*0010*/  S2R R0, SR_TID.X ;  /* 0x0000000000007919 */ /* 0x000e2e0000002100 */
[----:B------:R-:W0:Y:S01]  /*0020*/  S2UR UR4, SR_CTAID.X ;  /* 0x00000000000479c3 */ /* 0x000e220000002500 */
[----:B------:R-:W1:Y:S07]  /*0030*/  LDCU UR5, c[0x0][0x380] ;  /* 0x00007000ff0577ac */ /* 0x000e6e0008000800 */
[----:B------:R-:W0:Y:S02]  /*0040*/  LDC R29, c[0x0][0x360] ;  /* 0x0000d800ff1d7b82 */ /* 0x000e240000000800 */
[----:B0-----:R-:W-:-:S05]  /*0050*/  IMAD R29, R29, UR4, R0 ;  /* 0x000000041d1d7c24 */ /* 0x001fca000f8e0200 */
[----:B-1----:R-:W-:-:S13]  /*0060*/  ISETP.GE.AND P0, PT, R29, UR5, PT ;  /* 0x000000051d007c0c */ /* 0x002fda000bf06270 */
[----:B------:R-:W-:Y:S05]  /*0070*/  @P0 EXIT ;  /* 0x000000000000094d */ /* 0x000fea0003800000 */
[----:B------:R-:W0:Y:S01]  /*0080*/  LDCU.64 UR4, c[0x0][0x3a0] ;  /* 0x00007400ff0477ac */ /* 0x000e220008000a00 */
[----:B------:R-:W1:Y:S01]  /*0090*/  LDCU.64 UR8, c[0x0][0x358] ;  /* 0x00006b00ff0877ac */ /* 0x000e620008000a00 */
[----:B0-----:R-:W-:-:S04]  /*00a0*/  UIADD3 UR4, UP0, UPT, UR4, 0x4, URZ ;  /* 0x0000000404047890 */ /* 0x001fc8000ff1e0ff */
[----:B-1----:R-:W-:-:S12]  /*00b0*/  UIADD3.X UR5, UPT, UPT, URZ, UR5, URZ, UP0, !UPT ;  /* 0x00000005ff057290 */ /* 0x002fd800087fe4ff */
.L_x_8:
[----:B0-----:R-:W0:Y:S01]  /*00c0*/  LDCU UR6, c[0x0][0x3b0] ;  /* 0x00007600ff0677ac */ /* 0x001e220008000800 */
[----:B------:R-:W-:Y:S01]  /*00d0*/  IMAD.SHL.U32 R7, R29, 0x8, RZ ;  /* 0x000000081d077824 */ /* 0x000fe200078e00ff */
[----:B------:R-:W-:Y:S04]  /*00e0*/  BSSY.RECONVERGENT B0, `(.L_x_0) ;  /* 0x0000010000007945 */ /* 0x000fe80003800200 */
[----:B------:R-:W-:Y:S02]  /*00f0*/  SHF.R.S32.HI R0, RZ, 0x5, R7 ;  /* 0x00000005ff007819 */ /* 0x000fe40000011407 */
[----:B------:R-:W-:Y:S02]  /*0100*/  LOP3.LUT R7, R7, 0x18, RZ, 0xc0, !PT ;  /* 0x0000001807077812 */ /* 0x000fe400078ec0ff */
[----:B------:R-:W-:-:S02]  /*0110*/  I2FP.F32.S32 R0, R0 ;  /* 0x0000000000007245 */ /* 0x000fc40000201400 */
[----:B0-----:R-:W-:-:S04]  /*0120*/  I2FP.F32.S32 R3, UR6 ;  /* 0x0000000600037c45 */ /* 0x001fc80008201400 */
[----:B------:R-:W0:Y:S08]  /*0130*/  MUFU.RCP R2, R3 ;  /* 0x0000000300027308 */ /* 0x000e300000001000 */
[----:B------:R-:W1:Y:S01]  /*0140*/  FCHK P0, R0, R3 ;  /* 0x0000000300007302 */ /* 0x000e620000000000 */
[----:B0-----:R-:W-:-:S04]  /*0150*/  FFMA R5, -R3, R2, 1 ;  /* 0x3f80000003057423 */ /* 0x001fc80000000102 */
[----:B------:R-:W-:-:S04]  /*0160*/  FFMA R5, R2, R5, R2 ;  /* 0x0000000502057223 */ /* 0x000fc80000000002 */
[----:B------:R-:W-:-:S04]  /*0170*/  FFMA R2, R0, R5, RZ ;  /* 0x0000000500027223 */ /* 0x000fc800000000ff */
[----:B------:R-:W-:-:S04]  /*0180*/  FFMA R4, -R3, R2, R0 ;  /* 0x0000000203047223 */ /* 0x000fc80000000100 */
[----:B------:R-:W-:Y:S01]  /*0190*/  FFMA R2, R5, R4, R2 ;  /* 0x0000000405027223 */ /* 0x000fe20000000002 */
[----:B-1----:R-:W-:Y:S06]  /*01a0*/  @!P0 BRA `(.L_x_1) ;  /* 0x00000000000c8947 */ /* 0x002fec0003800000 */
[----:B------:R-:W-:-:S07]  /*01b0*/  MOV R2, 0x1d0 ;  /* 0x000001d000027802 */ /* 0x000fce0000000f00 */
[----:B------:R-:W-:Y:S05]  /*01c0*/  CALL.REL.NOINC `($__internal_0_$__cuda_sm3x_div_rn_noftz_f32_slowpath) ;  /* 0x0000000400d07944 */ /* 0x000fea0003c00000 */
[----:B------:R-:W-:-:S07]  /*01d0*/  IMAD.MOV.U32 R2, RZ, RZ, R4 ;  /* 0x000000ffff027224 */ /* 0x000fce00078e0004 */
.L_x_1:
[----:B------:R-:W-:Y:S05]  /*01e0*/  BSYNC.RECONVERGENT B0 ;  /* 0x0000000000007941 */ /* 0x000fea0003800200 */
.L_x_0:
[----:B------:R-:W0:Y:S01]  /*01f0*/  LDCU UR6, c[0x0][0x3ac] ;  /* 0x00007580ff0677ac */ /* 0x000e220008000800 */
[----:B------:R-:W0:Y:S01]  /*0200*/  F2I.TRUNC.NTZ R2, R2 ;  /* 0x0000000200027305 */ /* 0x000e22000020f100 */
[----:B------:R-:W-:Y:S02]  /*0210*/  IMAD.SHL.U32 R28, R29, 0x10, RZ ;  /* 0x000000101d1c7824 */ /* 0x000fe400078e00ff */
[----:B------:R-:W-:-:S03]  /*0220*/  IMAD.MOV.U32 R27, RZ, RZ, RZ ;  /* 0x000000ffff1b7224 */ /* 0x000fc600078e00ff */
[----:B------:R-:W-:Y:S01]  /*0230*/  LOP3.LUT R28, R28, 0xffffffc0, RZ, 0xc0, !PT ;  /* 0xffffffc01c1c7812 */ /* 0x000fe200078ec0ff */
[----:B0-----:R-:W-:-:S07]  /*0240*/  IMAD R6, R2, UR6, RZ ;  /* 0x0000000602067c24 */ /* 0x001fce000f8e02ff */
.L_x_7:
[----:B0-----:R-:W0:Y:S01]  /*0250*/  LDC.64 R2, c[0x0][0x398] ;  /* 0x0000e600ff027b82 */ /* 0x001e220000000a00 */
[----:B------:R-:W-:-:S07]  /*0260*/  IMAD.SHL.U32 R9, R27, 0x2, RZ ;  /* 0x000000021b097824 */ /* 0x000fce00078e00ff */
[----:B------:R-:W1:Y:S08]  /*0270*/  LDC.64 R4, c[0x0][0x390] ;  /* 0x0000e400ff047b82 */ /* 0x000e700000000a00 */
[----:B------:R-:W2:Y:S01]  /*0280*/  LDC.64 R30, c[0x0][0x388] ;  /* 0x0000e200ff1e7b82 */ /* 0x000ea20000000a00 */
[----:B0-----:R-:W-:-:S06]  /*0290*/  IMAD.WIDE.U32 R2, R27, 0x8, R2 ;  /* 0x000000081b027825 */ /* 0x001fcc00078e0002 */
[----:B------:R-:W3:Y:S01]  /*02a0*/  LDG.E R3, desc[UR8][R2.64] ;  /* 0x0000000802037981 */ /* 0x000ee2000c1e1900 */
[----:B-1----:R-:W-:-:S05]  /*02b0*/  IMAD.WIDE.U32 R4, R9, 0x8, R4 ;  /* 0x0000000809047825 */ /* 0x002fca00078e0004 */
[----:B------:R-:W4:Y:S04]  /*02c0*/  LDG.E R8, desc[UR8][R4.64] ;  /* 0x0000000804087981 */ /* 0x000f28000c1e1900 */
[----:B------:R-:W5:Y:S01]  /*02d0*/  LDG.E R9, desc[UR8][R4.64+0x8] ;  /* 0x0000080804097981 */ /* 0x000f62000c1e1900 */
[----:B------:R-:W-:-:S05]  /*02e0*/  IMAD.SHL.U32 R10, R29, 0x400, RZ ;  /* 0x000004001d0a7824 */ /* 0x000fca00078e00ff */
[----:B------:R-:W-:-:S04]  /*02f0*/  LOP3.LUT R10, R7, 0xfffff000, R10, 0xf8, !PT ;  /* 0xfffff000070a7812 */ /* 0x000fc800078ef80a */
[C---:B------:R-:W-:Y:S01]  /*0300*/  LEA R10, R27.reuse, R10, 0xa ;  /* 0x0000000a1b0a7211 */ /* 0x040fe200078e50ff */
[----:B------:R-:W-:Y:S02]  /*0310*/  VIADD R27, R27, 0x1 ;  /* 0x000000011b1b7836 */ /* 0x000fe40000000000 */
[----:B------:R-:W-:Y:S02]  /*0320*/  IMAD.MOV.U32 R25, RZ, RZ, 0x80 ;  /* 0x00000080ff197424 */ /* 0x000fe400078e00ff */
[----:B------:R-:W-:Y:S01]  /*0330*/  IMAD.MOV.U32 R24, RZ, RZ, R28 ;  /* 0x000000ffff187224 */ /* 0x000fe200078e001c */
[----:B------:R-:W-:Y:S01]  /*0340*/  ISETP.NE.AND P2, PT, R27, 0x4, PT ;  /* 0x000000041b00780c */ /* 0x000fe20003f45270 */
[----:B------:R-:W-:Y:S02]  /*0350*/  VIADD R26, R10, 0x80 ;  /* 0x000000800a1a7836 */ /* 0x000fe40000000000 */
[----:B---3--:R-:W-:Y:S01]  /*0360*/  IMAD.IADD R11, R6, 0x1, R3 ;  /* 0x00000001060b7824 */ /* 0x008fe200078e0203 */
[----:B----4-:R0:W1:Y:S08]  /*0370*/  I2F.F16 R0, R8 ;  /* 0x0000000800007306 */ /* 0x0100700000200c00 */
[----:B-----5:R0:W3:Y:S01]  /*0380*/  I2F.F16 R3, R9 ;  /* 0x0000000900037306 */ /* 0x0200e20000200c00 */
[----:B------:R-:W-:Y:S01]  /*0390*/  IMAD.SHL.U32 R11, R11, 0x20, RZ ;  /* 0x000000200b0b7824 */ /* 0x000fe200078e00ff */
[----:B------:R-:W-:Y:S01]  /*03a0*/  LEA R4, R9, 0x40, 0x5 ;  /* 0x0000004009047811 */ /* 0x000fe200078e28ff */
[----:B------:R-:W-:-:S02]  /*03b0*/  VIADD R2, R8, 0x1 ;  /* 0x0000000108027836 */ /* 0x000fc40000000000 */
[----:B--2---:R-:W-:-:S04]  /*03c0*/  IMAD.WIDE R30, R11, 0x2, R30 ;  /* 0x000000020b1e7825 */ /* 0x004fc800078e021e */
[----:B01----:R-:W-:-:S07]  /*03d0*/  VIADD R5, R9, 0x1 ;  /* 0x0000000109057836 */ /* 0x003fce0000000000 */
.L_x_6:
[----:B0-----:R-:W-:Y:S01]  /*03e0*/  MOV R9, UR5 ;  /* 0x0000000500097c02 */ /* 0x001fe20008000f00 */
[----:B------:R-:W-:-:S04]  /*03f0*/  IMAD.U32 R8, RZ, RZ, UR4 ;  /* 0x00000004ff087e24 */ /* 0x000fc8000f8e00ff */
[----:B------:R-:W-:-:S06]  /*0400*/  IMAD.WIDE R8, R24, 0x2, R8 ;  /* 0x0000000218087825 */ /* 0x000fcc00078e0208 */
[----:B------:R-:W2:Y:S01]  /*0410*/  LDG.E R8, desc[UR8][R8.64+-0x4] ;  /* 0xfffffc0808087981 */ /* 0x000ea2000c1e1900 */
[----:B---3--:R-:W-:Y:S01]  /*0420*/  PRMT R33, R3, 0x5410, R0 ;  /* 0x0000541003217816 */ /* 0x008fe20000000000 */
[----:B------:R-:W-:Y:S04]  /*0430*/  BSSY.RECONVERGENT B0, `(.L_x_2) ;  /* 0x000001d000007945 */ /* 0x000fe80003800200 */
[----:B--2---:R-:W-:-:S05]  /*0440*/  HFMA2 R33, R8, R33, 0.5, 0.5 ;  /* 0x3800380008217431 */ /* 0x004fca0000000021 */
[----:B------:R-:W-:-:S05]  /*0450*/  PRMT R10, R33, 0x5432, R33 ;  /* 0x00005432210a7816 */ /* 0x000fca0000000021 */
[----:B------:R-:W-:-:S05]  /*0460*/  HSETP2.GT.AND P0, P1, R10, RZ.H0_H0, PT ;  /* 0x200000ff0a007234 */ /* 0x000fca0003904000 */
[----:B------:R-:W-:-:S13]  /*0470*/  PLOP3.LUT P0, PT, P0, P1, PT, 0x2f, 0xf2 ;  /* 0x0000000000f2781c */ /* 0x000fda0000702577 */
[----:B------:R-:W-:Y:S05]  /*0480*/  @P0 BRA `(.L_x_3) ;  /* 0x00000000005c0947 */ /* 0x000fea0003800000 */
[----:B------:R-:W-:Y:S08]  /*0490*/  I2F.F16 R8, R2 ;  /* 0x0000000200087306 */ /* 0x000ff00000200c00 */
[----:B------:R-:W0:Y:S02]  /*04a0*/  I2F.F16 R9, R5 ;  /* 0x0000000500097306 */ /* 0x000e240000200c00 */
[----:B0-----:R-:W-:-:S05]  /*04b0*/  PRMT R9, R8, 0x5410, R9 ;  /* 0x0000541008097816 */ /* 0x001fca0000000009 */
[----:B------:R-:W-:-:S05]  /*04c0*/  HSETP2.GEU.AND P0, P1, R10, R9, PT ;  /* 0x000000090a007234 */ /* 0x000fca000390e000 */
[----:B------:R-:W-:-:S13]  /*04d0*/  PLOP3.LUT P0, PT, P0, P1, PT, 0xf8, 0x8f ;  /* 0x00000000008f781c */ /* 0x000fda0000703f70 */
[----:B------:R-:W-:Y:S05]  /*04e0*/  @P0 BRA `(.L_x_3) ;  /* 0x0000000000440947 */ /* 0x000fea0003800000 */
[----:B------:R-:W0:Y:S08]  /*04f0*/  F2I.F16.FLOOR.NTZ R8, R33.H1 ;  /* 0x1000002100087305 */ /* 0x000e300000107100 */
[----:B------:R1:W2:Y:S01]  /*0500*/  F2I.F16.FLOOR.NTZ R9, R33 ;  /* 0x0000002100097305 */ /* 0x0002a20000107100 */
[----:B0-----:R-:W-:Y:S01]  /*0510*/  IMAD R8, R4, R8, R7 ;  /* 0x0000000804087224 */ /* 0x001fe200078e0207 */
[----:B-1----:R-:W0:Y:S03]  /*0520*/  LDC.64 R32, c[0x0][0x3b8] ;  /* 0x0000ee00ff207b82 */ /* 0x002e260000000a00 */
[----:B--2---:R-:W-:-:S04]  /*0530*/  IMAD R9, R9, 0x20, R8 ;  /* 0x0000002009097824 */ /* 0x004fc800078e0208 */
[----:B------:R-:W-:-:S05]  /*0540*/  IMAD.WIDE R36, R9, 0x2, R30 ;  /* 0x0000000209247825 */ /* 0x000fca00078e021e */
[----:B------:R-:W2:Y:S01]  /*0550*/  LDG.E.128 R8, desc[UR8][R36.64] ;  /* 0x0000000824087981 */ /* 0x000ea2000c1e1d00 */
[----:B------:R-:W-:-:S03]  /*0560*/  IMAD.WIDE R34, R4, 0x2, R36 ;  /* 0x0000000204227825 */ /* 0x000fc600078e0224 */
[----:B------:R-:W3:Y:S04]  /*0570*/  LDG.E.128 R12, desc[UR8][R36.64+0x40] ;  /* 0x00004008240c7981 */ /* 0x000ee8000c1e1d00 */
[----:B------:R-:W4:Y:S04]  /*0580*/  LDG.E.128 R16, desc[UR8][R34.64] ;  /* 0x0000000822107981 */ /* 0x000f28000c1e1d00 */
[----:B------:R1:W5:Y:S02]  /*0590*/  LDG.E.128 R20, desc[UR8][R34.64+0x40] ;  /* 0x0000400822147981 */ /* 0x000364000c1e1d00 */
[----:B-1----:R-:W-:-:S04]  /*05a0*/  VIADD R35, R26, 0xffffff80 ;  /* 0xffffff801a237836 */ /* 0x002fc80000000000 */
[----:B0-----:R-:W-:-:S05]  /*05b0*/  IMAD.WIDE R32, R35, 0x2, R32 ;  /* 0x0000000223207825 */ /* 0x001fca00078e0220 */
[----:B--2---:R0:W-:Y:S04]  /*05c0*/  STG.E.128 desc[UR8][R32.64], R8 ;  /* 0x0000000820007986 */ /* 0x0041e8000c101d08 */
[----:B---3--:R0:W-:Y:S04]  /*05d0*/  STG.E.128 desc[UR8][R32.64+0x40], R12 ;  /* 0x0000400c20007986 */ /* 0x0081e8000c101d08 */
[----:B----4-:R0:W-:Y:S04]  /*05e0*/  STG.E.128 desc[UR8][R32.64+0x80], R16 ;  /* 0x0000801020007986 */ /* 0x0101e8000c101d08 */
[----:B-----5:R0:W-:Y:S02]  /*05f0*/  STG.E.128 desc[UR8][R32.64+0xc0], R20 ;  /* 0x0000c01420007986 */ /* 0x0201e4000c101d08 */
.L_x_3:
[----:B------:R-:W-:Y:S05]  /*0600*/  BSYNC.RECONVERGENT B0 ;  /* 0x0000000000007941 */ /* 0x000fea0003800200 */
.L_x_2:
[----:B0-----:R-:W-:Y:S02]  /*0610*/  IMAD.U32 R8, RZ, RZ, UR4 ;  /* 0x00000004ff087e24 */ /* 0x001fe4000f8e00ff */
[----:B------:R-:W-:Y:S02]  /*0620*/  IMAD.U32 R9, RZ, RZ, UR5 ;  /* 0x00000005ff097e24 */ /* 0x000fe4000f8e00ff */
[----:B------:R-:W-:-:S06]  /*0630*/  IMAD.WIDE R8, R24, 0x2, R8 ;  /* 0x0000000218087825 */ /* 0x000fcc00078e0208 */
[----:B------:R-:W2:Y:S01]  /*0640*/  LDG.E R8, desc[UR8][R8.64] ;  /* 0x0000000808087981 */ /* 0x000ea2000c1e1900 */
[----:B------:R-:W-:Y:S01]  /*0650*/  PRMT R33, R3, 0x5410, R0 ;  /* 0x0000541003217816 */ /* 0x000fe20000000000 */
[----:B------:R-:W-:Y:S01]  /*0660*/  VIADD R25, R25, 0x100 ;  /* 0x0000010019197836 */ /* 0x000fe20000000000 */
[----:B------:R-:W-:Y:S04]  /*0670*/  BSSY.RECONVERGENT B0, `(.L_x_4) ;  /* 0x000001d000007945 */ /* 0x000fe80003800200 */
[----:B------:R-:W-:Y:S01]  /*0680*/  ISETP.NE.AND P3, PT, R25, 0x480, PT ;  /* 0x000004801900780c */ /* 0x000fe20003f65270 */
        /* <DEDUP_REMOVED lines=21> */
[----:B------:R-:W5:Y:S01]  /*07e0*/  LDG.E.128 R20, desc[UR8][R34.64+0x40] ;  /* 0x0000400822147981 */ /* 0x000f62000c1e1d00 */
[----:B0-----:R-:W-:-:S05]  /*07f0*/  IMAD.WIDE R32, R26, 0x2, R32 ;  /* 0x000000021a207825 */ /* 0x001fca00078e0220 */
[----:B--2---:R0:W-:Y:S04]  /*0800*/  STG.E.128 desc[UR8][R32.64], R8 ;  /* 0x0000000820007986 */ /* 0x0041e8000c101d08 */
[----:B---3--:R0:W-:Y:S04]  /*0810*/  STG.E.128 desc[UR8][R32.64+0x40], R12 ;  /* 0x0000400c20007986 */ /* 0x0081e8000c101d08 */
[----:B----4-:R0:W-:Y:S04]  /*0820*/  STG.E.128 desc[UR8][R32.64+0x80], R16 ;  /* 0x0000801020007986 */ /* 0x0101e8000c101d08 */
[----:B-----5:R0:W-:Y:S02]  /*0830*/  STG.E.128 desc[UR8][R32.64+0xc0], R20 ;  /* 0x0000c01420007986 */ /* 0x0201e4000c101d08 */
.L_x_5:
[----:B------:R-:W-:Y:S05]  /*0840*/  BSYNC.RECONVERGENT B0 ;  /* 0x0000000000007941 */ /* 0x000fea0003800200 */
.L_x_4:
[----:B------:R-:W-:Y:S01]  /*0850*/  VIADD R26, R26, 0x100 ;  /* 0x000001001a1a7836 */ /* 0x000fe20000000000 */
[----:B------:R-:W-:Y:S01]  /*0860*/  IADD3 R24, PT, PT, R24, 0x4, RZ ;  /* 0x0000000418187810 */ /* 0x000fe20007ffe0ff */
[----:B------:R-:W-:Y:S06]  /*0870*/  @P3 BRA `(.L_x_6) ;  /* 0xfffffff800d83947 */ /* 0x000fec000383ffff */
[----:B------:R-:W-:Y:S01]  /*0880*/  VIADD R28, R28, 0x10 ;  /* 0x000000101c1c7836 */ /* 0x000fe20000000000 */
[----:B------:R-:W-:Y:S06]  /*0890*/  @P2 BRA `(.L_x_7) ;  /* 0xfffffff8006c2947 */ /* 0x000fec000383ffff */
[----:B------:R-:W1:Y:S01]  /*08a0*/  LDCU UR6, c[0x0][0x360] ;  /* 0x00006c00ff0677ac */ /* 0x000e620008000800 */
[----:B------:R-:W1:Y:S01]  /*08b0*/  LDC R0, c[0x0][0x370] ;  /* 0x0000dc00ff007b82 */ /* 0x000e620000000800 */
[----:B------:R-:W2:Y:S01]  /*08c0*/  LDCU UR7, c[0x0][0x380] ;  /* 0x00007000ff0777ac */ /* 0x000ea20008000800 */
[----:B-1----:R-:W-:-:S05]  /*08d0*/  IMAD R29, R0, UR6, R29 ;  /* 0x00000006001d7c24 */ /* 0x002fca000f8e021d */
[----:B--2---:R-:W-:-:S13]  /*08e0*/  ISETP.GE.AND P0, PT, R29, UR7, PT ;  /* 0x000000071d007c0c */ /* 0x004fda000bf06270 */
[----:B------:R-:W-:Y:S05]  /*08f0*/  @!P0 BRA `(.L_x_8) ;  /* 0xfffffff400f08947 */ /* 0x000fea000383ffff */
[----:B------:R-:W-:Y:S05]  /*0900*/  EXIT ;  /* 0x000000000000794d */ /* 0x000fea0003800000 */
        .weak           $__internal_0_$__cuda_sm3x_div_rn_noftz_f32_slowpath
        .type           $__internal_0_$__cuda_sm3x_div_rn_noftz_f32_slowpath,@function
        .size           $__internal_0_$__cuda_sm3x_div_rn_noftz_f32_slowpath,(.L_x_21 - $__internal_0_$__cuda_sm3x_div_rn_noftz_f32_slowpath)
$__internal_0_$__cuda_sm3x_div_rn_noftz_f32_slowpath:
[--C-:B------:R-:W-:Y:S01]  /*0910*/  SHF.R.U32.HI R5, RZ, 0x17, R3.reuse ;  /* 0x00000017ff057819 */ /* 0x100fe20000011603 */
[----:B------:R-:W-:Y:S01]  /*0920*/  BSSY.RECONVERGENT B1, `(.L_x_9) ;  /* 0x0000064000017945 */ /* 0x000fe20003800200 */
[--C-:B------:R-:W-:Y:S01]  /*0930*/  SHF.R.U32.HI R4, RZ, 0x17, R0.reuse ;  /* 0x00000017ff047819 */ /* 0x100fe20000011600 */
[----:B------:R-:W-:Y:S01]  /*0940*/  IMAD.MOV.U32 R9, RZ, RZ, R3 ;  /* 0x000000ffff097224 */ /* 0x000fe200078e0003 */
[----:B------:R-:W-:Y:S02]  /*0950*/  LOP3.LUT R5, R5, 0xff, RZ, 0xc0, !PT ;  /* 0x000000ff05057812 */ /* 0x000fe400078ec0ff */
[----:B------:R-:W-:Y:S01]  /*0960*/  LOP3.LUT R10, R4, 0xff, RZ, 0xc0, !PT ;  /* 0x000000ff040a7812 */ /* 0x000fe200078ec0ff */
[----:B------:R-:W-:Y:S02]  /*0970*/  IMAD.MOV.U32 R4, RZ, RZ, R0 ;  /* 0x000000ffff047224 */ /* 0x000fe400078e0000 */
[----:B------:R-:W-:Y:S02]  /*0980*/  VIADD R8, R5, 0xffffffff ;  /* 0xffffffff05087836 */ /* 0x000fe40000000000 */
[----:B------:R-:W-:-:S03]  /*0990*/  VIADD R11, R10, 0xffffffff ;  /* 0xffffffff0a0b7836 */ /* 0x000fc60000000000 */
[----:B------:R-:W-:-:S04]  /*09a0*/  ISETP.GT.U32.AND P0, PT, R8, 0xfd, PT ;  /* 0x000000fd0800780c */ /* 0x000fc80003f04070 */
[----:B------:R-:W-:-:S13]  /*09b0*/  ISETP.GT.U32.OR P0, PT, R11, 0xfd, P0 ;  /* 0x000000fd0b00780c */ /* 0x000fda0000704470 */
[----:B------:R-:W-:Y:S01]  /*09c0*/  @!P0 IMAD.MOV.U32 R6, RZ, RZ, RZ ;  /* 0x000000ffff068224 */ /* 0x000fe200078e00ff */
[----:B------:R-:W-:Y:S06]  /*09d0*/  @!P0 BRA `(.L_x_10) ;  /* 0x00000000005c8947 */ /* 0x000fec0003800000 */
[----:B------:R-:W-:Y:S02]  /*09e0*/  FSETP.GTU.FTZ.AND P0, PT, |R0|, +INF , PT ;  /* 0x7f8000000000780b */ /* 0x000fe40003f1c200 */
[----:B------:R-:W-:-:S04]  /*09f0*/  FSETP.GTU.FTZ.AND P1, PT, |R3|, +INF , PT ;  /* 0x7f8000000300780b */ /* 0x000fc80003f3c200 */
[----:B------:R-:W-:-:S13]  /*0a00*/  PLOP3.LUT P0, PT, P0, P1, PT, 0xf8, 0x8f ;  /* 0x00000000008f781c */ /* 0x000fda0000703f70 */
[----:B------:R-:W-:Y:S05]  /*0a10*/  @P0 BRA `(.L_x_11) ;  /* 0x00000004004c0947 */ /* 0x000fea0003800000 */
[----:B------:R-:W-:-:S13]  /*0a20*/  LOP3.LUT P0, RZ, R9, 0x7fffffff, R4, 0xc8, !PT ;  /* 0x7fffffff09ff7812 */ /* 0x000fda000780c804 */
[----:B------:R-:W-:Y:S05]  /*0a30*/  @!P0 BRA `(.L_x_12) ;  /* 0x00000004003c8947 */ /* 0x000fea0003800000 */
[C---:B------:R-:W-:Y:S02]  /*0a40*/  FSETP.NEU.FTZ.AND P2, PT, |R0|.reuse, +INF , PT ;  /* 0x7f8000000000780b */ /* 0x040fe40003f5d200 */
[----:B------:R-:W-:Y:S02]  /*0a50*/  FSETP.NEU.FTZ.AND P1, PT, |R3|, +INF , PT ;  /* 0x7f8000000300780b */ /* 0x000fe40003f3d200 */
[----:B------:R-:W-:-:S11]  /*0a60*/  FSETP.NEU.FTZ.AND P0, PT, |R0|, +INF , PT ;  /* 0x7f8000000000780b */ /* 0x000fd60003f1d200 */
[----:B------:R-:W-:Y:S05]  /*0a70*/  @!P1 BRA !P2, `(.L_x_12) ;  /* 0x00000004002c9947 */ /* 0x000fea0005000000 */
[----:B------:R-:W-:-:S04]  /*0a80*/  LOP3.LUT P2, RZ, R4, 0x7fffffff, RZ, 0xc0, !PT ;  /* 0x7fffffff04ff7812 */ /* 0x000fc8000784c0ff */
[----:B------:R-:W-:-:S13]  /*0a90*/  PLOP3.LUT P1, PT, P1, P2, PT, 0x2f, 0xf2 ;  /* 0x0000000000f2781c */ /* 0x000fda0000f24577 */
[----:B------:R-:W-:Y:S05]  /*0aa0*/  @P1 BRA `(.L_x_13) ;  /* 0x0000000400181947 */ /* 0x000fea0003800000 */
[----:B------:R-:W-:-:S04]  /*0ab0*/  LOP3.LUT P1, RZ, R9, 0x7fffffff, RZ, 0xc0, !PT ;  /* 0x7fffffff09ff7812 */ /* 0x000fc8000782c0ff */
[----:B------:R-:W-:-:S13]  /*0ac0*/  PLOP3.LUT P0, PT, P0, P1, PT, 0x2f, 0xf2 ;  /* 0x0000000000f2781c */ /* 0x000fda0000702577 */
[----:B------:R-:W-:Y:S05]  /*0ad0*/  @P0 BRA `(.L_x_14) ;  /* 0x0000000400000947 */ /* 0x000fea0003800000 */
[----:B------:R-:W-:Y:S02]  /*0ae0*/  ISETP.GE.AND P0, PT, R11, RZ, PT ;  /* 0x000000ff0b00720c */ /* 0x000fe40003f06270 */
[----:B------:R-:W-:-:S11]  /*0af0*/  ISETP.GE.AND P1, PT, R8, RZ, PT ;  /* 0x000000ff0800720c */ /* 0x000fd60003f26270 */
[----:B------:R-:W-:Y:S01]  /*0b00*/  @P0 MOV R6, RZ ;  /* 0x000000ff00060202 */ /* 0x000fe20000000f00 */
[----:B------:R-:W-:Y:S02]  /*0b10*/  @!P0 IMAD.MOV.U32 R6, RZ, RZ, -0x40 ;  /* 0xffffffc0ff068424 */ /* 0x000fe400078e00ff */
[----:B------:R-:W-:Y:S01]  /*0b20*/  @!P0 FFMA R4, R0, 1.84467440737095516160e+19, RZ ;  /* 0x5f80000000048823 */ /* 0x000fe200000000ff */
[----:B------:R-:W-:Y:S01]  /*0b30*/  @!P1 FFMA R9, R3, 1.84467440737095516160e+19, RZ ;  /* 0x5f80000003099823 */ /* 0x000fe200000000ff */
[----:B------:R-:W-:-:S07]  /*0b40*/  @!P1 VIADD R6, R6, 0x40 ;  /* 0x0000004006069836 */ /* 0x000fce0000000000 */
.L_x_10:
[----:B------:R-:W-:Y:S01]  /*0b50*/  LEA R0, R5, 0xc0800000, 0x17 ;  /* 0xc080000005007811 */ /* 0x000fe200078eb8ff */
[----:B------:R-:W-:Y:S01]  /*0b60*/  VIADD R3, R10, 0xffffff81 ;  /* 0xffffff810a037836 */ /* 0x000fe20000000000 */
[----:B------:R-:W-:Y:S03]  /*0b70*/  BSSY.RECONVERGENT B2, `(.L_x_15) ;  /* 0x0000035000027945 */ /* 0x000fe60003800200 */
[----:B------:R-:W-:Y:S02]  /*0b80*/  IMAD.IADD R9, R9, 0x1, -R0 ;  /* 0x0000000109097824 */ /* 0x000fe400078e0a00 */
[C---:B------:R-:W-:Y:S01]  /*0b90*/  IMAD R0, R3.reuse, -0x800000, R4 ;  /* 0xff80000003007824 */ /* 0x040fe200078e0204 */
[----:B------:R-:W-:Y:S01]  /*0ba0*/  IADD3 R3, PT, PT, R3, 0x7f, -R5 ;  /* 0x0000007f03037810 */ /* 0x000fe20007ffe805 */
[----:B------:R-:W0:Y:S01]  /*0bb0*/  MUFU.RCP R8, R9 ;  /* 0x0000000900087308 */ /* 0x000e220000001000 */
[----:B------:R-:W-:-:S03]  /*0bc0*/  FADD.FTZ R11, -RZ, -R9 ;  /* 0x80000009ff0b7221 */ /* 0x000fc60000010100 */
[----:B------:R-:W-:Y:S02]  /*0bd0*/  IMAD.IADD R3, R3, 0x1, R6 ;  /* 0x0000000103037824 */ /* 0x000fe400078e0206 */
[----:B0-----:R-:W-:-:S04]  /*0be0*/  FFMA R13, R8, R11, 1 ;  /* 0x3f800000080d7423 */ /* 0x001fc8000000000b */
[----:B------:R-:W-:-:S04]  /*0bf0*/  FFMA R15, R8, R13, R8 ;  /* 0x0000000d080f7223 */ /* 0x000fc80000000008 */
[----:B------:R-:W-:-:S04]  /*0c00*/  FFMA R4, R0, R15, RZ ;  /* 0x0000000f00047223 */ /* 0x000fc800000000ff */
[----:B------:R-:W-:-:S04]  /*0c10*/  FFMA R13, R11, R4, R0 ;  /* 0x000000040b0d7223 */ /* 0x000fc80000000000 */
[----:B------:R-:W-:-:S04]  /*0c20*/  FFMA R8, R15, R13, R4 ;  /* 0x0000000d0f087223 */ /* 0x000fc80000000004 */
[----:B------:R-:W-:-:S04]  /*0c30*/  FFMA R11, R11, R8, R0 ;  /* 0x000000080b0b7223 */ /* 0x000fc80000000000 */
[----:B------:R-:W-:-:S05]  /*0c40*/  FFMA R4, R15, R11, R8 ;  /* 0x0000000b0f047223 */ /* 0x000fca0000000008 */
[----:B------:R-:W-:-:S04]  /*0c50*/  SHF.R.U32.HI R0, RZ, 0x17, R4 ;  /* 0x00000017ff007819 */ /* 0x000fc80000011604 */
[----:B------:R-:W-:-:S05]  /*0c60*/  LOP3.LUT R0, R0, 0xff, RZ, 0xc0, !PT ;  /* 0x000000ff00007812 */ /* 0x000fca00078ec0ff */
[----:B------:R-:W-:-:S05]  /*0c70*/  IMAD.IADD R9, R0, 0x1, R3 ;  /* 0x0000000100097824 */ /* 0x000fca00078e0203 */
[----:B------:R-:W-:-:S04]  /*0c80*/  IADD3 R0, PT, PT, R9, -0x1, RZ ;  /* 0xffffffff09007810 */ /* 0x000fc80007ffe0ff */
[----:B------:R-:W-:-:S13]  /*0c90*/  ISETP.GE.U32.AND P0, PT, R0, 0xfe, PT ;  /* 0x000000fe0000780c */ /* 0x000fda0003f06070 */
[----:B------:R-:W-:Y:S05]  /*0ca0*/  @!P0 BRA `(.L_x_16) ;  /* 0x0000000000808947 */ /* 0x000fea0003800000 */
[----:B------:R-:W-:-:S13]  /*0cb0*/  ISETP.GT.AND P0, PT, R9, 0xfe, PT ;  /* 0x000000fe0900780c */ /* 0x000fda0003f04270 */
[----:B------:R-:W-:Y:S05]  /*0cc0*/  @P0 BRA `(.L_x_17) ;  /* 0x00000000006c0947 */ /* 0x000fea0003800000 */
[----:B------:R-:W-:-:S13]  /*0cd0*/  ISETP.GE.AND P0, PT, R9, 0x1, PT ;  /* 0x000000010900780c */ /* 0x000fda0003f06270 */
[----:B------:R-:W-:Y:S05]  /*0ce0*/  @P0 BRA `(.L_x_18) ;  /* 0x0000000000740947 */ /* 0x000fea0003800000 */
[----:B------:R-:W-:Y:S02]  /*0cf0*/  ISETP.GE.AND P0, PT, R9, -0x18, PT ;  /* 0xffffffe80900780c */ /* 0x000fe40003f06270 */
[----:B------:R-:W-:-:S11]  /*0d00*/  LOP3.LUT R4, R4, 0x80000000, RZ, 0xc0, !PT ;  /* 0x8000000004047812 */ /* 0x000fd600078ec0ff */
[----:B------:R-:W-:Y:S05]  /*0d10*/  @!P0 BRA `(.L_x_18) ;  /* 0x0000000000688947 */ /* 0x000fea0003800000 */
[-CC-:B------:R-:W-:Y:S01]  /*0d20*/  FFMA.RZ R0, R15, R11.reuse, R8.reuse ;  /* 0x0000000b0f007223 */ /* 0x180fe2000000c008 */
[----:B------:R-:W-:Y:S02]  /*0d30*/  VIADD R6, R9, 0x20 ;  /* 0x0000002009067836 */ /* 0x000fe40000000000 */
[-CC-:B------:R-:W-:Y:S01]  /*0d40*/  FFMA.RM R3, R15, R11.reuse, R8.reuse ;  /* 0x0000000b0f037223 */ /* 0x180fe20000004008 */
[----:B------:R-:W-:Y:S02]  /*0d50*/  ISETP.NE.AND P2, PT, R9, RZ, PT ;  /* 0x000000ff0900720c */ /* 0x000fe40003f45270 */
[----:B------:R-:W-:Y:S01]  /*0d60*/  LOP3.LUT R5, R0, 0x7fffff, RZ, 0xc0, !PT ;  /* 0x007fffff00057812 */ /* 0x000fe200078ec0ff */
[----:B------:R-:W-:Y:S01]  /*0d70*/  FFMA.RP R0, R15, R11, R8 ;  /* 0x0000000b0f007223 */ /* 0x000fe20000008008 */
[----:B------:R-:W-:Y:S01]  /*0d80*/  IMAD.MOV R8, RZ, RZ, -R9 ;  /* 0x000000ffff087224 */ /* 0x000fe200078e0a09 */
[----:B------:R-:W-:Y:S02]  /*0d90*/  ISETP.NE.AND P1, PT, R9, RZ, PT ;  /* 0x000000ff0900720c */ /* 0x000fe40003f25270 */
[----:B------:R-:W-:-:S02]  /*0da0*/  LOP3.LUT R5, R5, 0x800000, RZ, 0xfc, !PT ;  /* 0x0080000005057812 */ /* 0x000fc400078efcff */
[----:B------:R-:W-:Y:S02]  /*0db0*/  FSETP.NEU.FTZ.AND P0, PT, R0, R3, PT ;  /* 0x000000030000720b */ /* 0x000fe40003f1d000 */
[----:B------:R-:W-:Y:S02]  /*0dc0*/  SHF.L.U32 R6, R5, R6, RZ ;  /* 0x0000000605067219 */ /* 0x000fe400000006ff */
[----:B------:R-:W-:Y:S02]  /*0dd0*/  SEL R0, R8, RZ, P2 ;  /* 0x000000ff08007207 */ /* 0x000fe40001000000 */
[----:B------:R-:W-:Y:S02]  /*0de0*/  ISETP.NE.AND P1, PT, R6, RZ, P1 ;  /* 0x000000ff0600720c */ /* 0x000fe40000f25270 */
[----:B------:R-:W-:Y:S02]  /*0df0*/  SHF.R.U32.HI R0, RZ, R0, R5 ;  /* 0x00000000ff007219 */ /* 0x000fe40000011605 */
[----:B------:R-:W-:-:S02]  /*0e00*/  PLOP3.LUT P0, PT, P0, P1, PT, 0xf8, 0x8f ;  /* 0x00000000008f781c */ /* 0x000fc40000703f70 */
[----:B------:R-:W-:Y:S02]  /*0e10*/  SHF.R.U32.HI R6, RZ, 0x1, R0 ;  /* 0x00000001ff067819 */ /* 0x000fe40000011600 */
[----:B------:R-:W-:-:S04]  /*0e20*/  SEL R3, RZ, 0x1, !P0 ;  /* 0x00000001ff037807 */ /* 0x000fc80004000000 */
[----:B------:R-:W-:-:S04]  /*0e30*/  LOP3.LUT R3, R3, 0x1, R6, 0xf8, !PT ;  /* 0x0000000103037812 */ /* 0x000fc800078ef806 */
[----:B------:R-:W-:-:S05]  /*0e40*/  LOP3.LUT R3, R3, R0, RZ, 0xc0, !PT ;  /* 0x0000000003037212 */ /* 0x000fca00078ec0ff */
[----:B------:R-:W-:-:S05]  /*0e50*/  IMAD.IADD R3, R6, 0x1, R3 ;  /* 0x0000000106037824 */ /* 0x000fca00078e0203 */
[----:B------:R-:W-:Y:S01]  /*0e60*/  LOP3.LUT R4, R3, R4, RZ, 0xfc, !PT ;  /* 0x0000000403047212 */ /* 0x000fe200078efcff */
[----:B------:R-:W-:Y:S06]  /*0e70*/  BRA `(.L_x_18) ;  /* 0x0000000000107947 */ /* 0x000fec0003800000 */
.L_x_17:
[----:B------:R-:W-:-:S04]  /*0e80*/  LOP3.LUT R4, R4, 0x80000000, RZ, 0xc0, !PT ;  /* 0x8000000004047812 */ /* 0x000fc800078ec0ff */
[----:B------:R-:W-:Y:S01]  /*0e90*/  LOP3.LUT R4, R4, 0x7f800000, RZ, 0xfc, !PT ;  /* 0x7f80000004047812 */ /* 0x000fe200078efcff */
[----:B------:R-:W-:Y:S06]  /*0ea0*/  BRA `(.L_x_18) ;  /* 0x0000000000047947 */ /* 0x000fec0003800000 */
.L_x_16:
[----:B------:R-:W-:-:S07]  /*0eb0*/  IMAD R4, R3, 0x800000, R4 ;  /* 0x0080000003047824 */ /* 0x000fce00078e0204 */
.L_x_18:
[----:B------:R-:W-:Y:S05]  /*0ec0*/  BSYNC.RECONVERGENT B2 ;  /* 0x0000000000027941 */ /* 0x000fea0003800200 */
.L_x_15:
[----:B------:R-:W-:Y:S05]  /*0ed0*/  BRA `(.L_x_19) ;  /* 0x0000000000207947 */ /* 0x000fea0003800000 */
.L_x_14:
[----:B------:R-:W-:-:S04]  /*0ee0*/  LOP3.LUT R4, R9, 0x80000000, R4, 0x48, !PT ;  /* 0x8000000009047812 */ /* 0x000fc800078e4804 */
[----:B------:R-:W-:Y:S01]  /*0ef0*/  LOP3.LUT R4, R4, 0x7f800000, RZ, 0xfc, !PT ;  /* 0x7f80000004047812 */ /* 0x000fe200078efcff */
[----:B------:R-:W-:Y:S06]  /*0f00*/  BRA `(.L_x_19) ;  /* 0x0000000000147947 */ /* 0x000fec0003800000 */
.L_x_13:
[----:B------:R-:W-:Y:S01]  /*0f10*/  LOP3.LUT R4, R9, 0x80000000, R4, 0x48, !PT ;  /* 0x8000000009047812 */ /* 0x000fe200078e4804 */
[----:B------:R-:W-:Y:S06]  /*0f20*/  BRA `(.L_x_19) ;  /* 0x00000000000c7947 */ /* 0x000fec0003800000 */
.L_x_12:
[----:B------:R-:W0:Y:S01]  /*0f30*/  MUFU.RSQ R4, -QNAN ;  /* 0xffc0000000047908 */ /* 0x000e220000001400 */
[----:B------:R-:W-:Y:S05]  /*0f40*/  BRA `(.L_x_19) ;  /* 0x0000000000047947 */ /* 0x000fea0003800000 */
.L_x_11:
[----:B------:R-:W-:-:S07]  /*0f50*/  FADD.FTZ R4, R0, R3 ;  /* 0x0000000300047221 */ /* 0x000fce0000010000 */
.L_x_19:
[----:B------:R-:W-:Y:S05]  /*0f60*/  BSYNC.RECONVERGENT B1 ;  /* 0x0000000000017941 */ /* 0x000fea0003800200 */
.L_x_9:
[----:B------:R-:W-:-:S04]  /*0f70*/  IMAD.MOV.U32 R3, RZ, RZ, 0x0 ;  /* 0x00000000ff037424 */ /* 0x000fc800078e00ff */
[----:B0-----:R-:W-:Y:S05]  /*0f80*/  RET.REL.NODEC R2 `(_Z28deform_attn_load_only_kernelI6__halfLi8ELi4ELi32ELi5ELi8EEviPKT_PKlS5_S3_iiiPS1_) ;  /* 0xfffffff0021c7950 */ /* 0x001fea0003c3ffff */
.L_x_20:
[----:B------:R-:W-:-:S00]  /*0f90*/  BRA `(.L_x_20) ;  /* 0xfffffffc00fc7947 */ /* 0x000fc0000383ffff */
[----:B------:R-:W-:-:S00]  /*0fa0*/  NOP ;  /* 0x0000000000007918 */ /* 0x000fc00000000000 */
        /* <DEDUP_REMOVED lines=13> */
.L_x_21:


//--------------------- .nv.shared.reserved.0     --------------------------
	.section	.nv.shared.reserved.0,"aw",@nobits
	.weak		__nv_reservedSMEM_offset_0_alias
	.size		__nv_reservedSMEM_offset_0_alias, 0, 64
	.other		__nv_reservedSMEM_offset_0_alias,@"STO_CUDA_RESERVED_SHARED STV_DEFAULT"
__nv_reservedSMEM_offset_0_alias:
	.zero		0
	.zero		64


//--------------------- .nv.constant0._Z28deform_attn_load_only_kernelI6__halfLi8ELi4ELi32ELi5ELi8EEviPKT_PKlS5_S3_iiiPS1_ --------------------------
	.section	.nv.constant0._Z28deform_attn_load_only_kernelI6__halfLi8ELi4ELi32ELi5ELi8EEviPKT_PKlS5_S3_iiiPS1_,"a",@progbits
	.sectionflags	@""
	.align	4
.nv.constant0._Z28deform_attn_load_only_kernelI6__halfLi8ELi4ELi32ELi5ELi8EEviPKT_PKlS5_S3_iiiPS1_:
	.zero		960


//--------------------- SYMBOLS --------------------------

	.type		.nv.reservedSmem.offset0,@object
	.size		.nv.reservedSmem.offset0,0x4
